//
// Generated by NVIDIA NVVM Compiler
//
// Compiler Build ID: CL-36424714
// Cuda compilation tools, release 13.0, V13.0.88
// Based on NVVM 20.0.0
//

.version 9.0
.target sm_100
.address_size 64

	// .globl	_Z10simple_addPiS_S_

.visible .entry _Z10simple_addPiS_S_(
	.param .u64 .ptr .align 1 _Z10simple_addPiS_S__param_0,
	.param .u64 .ptr .align 1 _Z10simple_addPiS_S__param_1,
	.param .u64 .ptr .align 1 _Z10simple_addPiS_S__param_2
)
{
	.reg .pred 	%p<2>;
	.reg .b32 	%r<8>;
	.reg .b64 	%rd<11>;

	ld.param.u64 	%rd1, [_Z10simple_addPiS_S__param_0];
	ld.param.u64 	%rd2, [_Z10simple_addPiS_S__param_1];
	ld.param.u64 	%rd3, [_Z10simple_addPiS_S__param_2];
	mov.u32 	%r2, %ctaid.x;
	mov.u32 	%r3, %ctaid.y;
	mov.u32 	%r4, %nctaid.x;
	mad.lo.s32 	%r1, %r3, %r4, %r2;
	setp.gt.s32 	%p1, %r1, 255;
	@%p1 bra 	$L__BB0_2;
	cvta.to.global.u64 	%rd4, %rd1;
	cvta.to.global.u64 	%rd5, %rd2;
	cvta.to.global.u64 	%rd6, %rd3;
	mul.wide.s32 	%rd7, %r1, 4;
	add.s64 	%rd8, %rd4, %rd7;
	ld.global.u32 	%r5, [%rd8];
	add.s64 	%rd9, %rd5, %rd7;
	ld.global.u32 	%r6, [%rd9];
	add.s32 	%r7, %r6, %r5;
	add.s64 	%rd10, %rd6, %rd7;
	st.global.u32 	[%rd10], %r7;
$L__BB0_2:
	ret;

}


// ===== COMPILED SASS (sm_100) =====

	.target	sm_100

	.elftype	@"ET_EXEC"


//--------------------- .note.nv.tkinfo           --------------------------
	.section	.note.nv.tkinfo,"",@"SHT_NOTE"
	.sectionflags	@"SHF_NOTE_NV_TKINFO"
	.tkinfo
        /*0018*/ 	.word	0x00000002
        /*0030*/ 	.string	""
        /*0030*/ 	.string	"ptxas"
        /*0030*/ 	.string	"Cuda compilation tools, release 13.0, V13.0.88"
        /*0030*/ 	.string	"Build cuda_13.0.r13.0/compiler.36424714_0"
        /*0030*/ 	.string	"-arch sm_100 -m 64 "



//--------------------- .note.nv.cuinfo           --------------------------
	.section	.note.nv.cuinfo,"",@"SHT_NOTE"
	.sectionflags	@"SHF_NOTE_NV_CUINFO"
        /*0018*/ 	.short	0x0002
        /*001a*/ 	.short	0x0064
        /*001c*/ 	.short	0x0082
	.zero		2


//--------------------- .nv.info                  --------------------------
	.section	.nv.info,"",@"SHT_CUDA_INFO"
	.align	4


	//----- nvinfo : EIATTR_REGCOUNT
	.align		4
        /*0000*/ 	.byte	0x04, 0x2f
        /*0002*/ 	.short	(.L_1 - .L_0)
	.align		4
.L_0:
        /*0004*/ 	.word	index@(_Z10simple_addPiS_S_)
        /*0008*/ 	.word	0x0000000c


	//----- nvinfo : EIATTR_FRAME_SIZE
	.align		4
.L_1:
        /*000c*/ 	.byte	0x04, 0x11
        /*000e*/ 	.short	(.L_3 - .L_2)
	.align		4
.L_2:
        /*0010*/ 	.word	index@(_Z10simple_addPiS_S_)
        /*0014*/ 	.word	0x00000000


	//----- nvinfo : EIATTR_MIN_STACK_SIZE
	.align		4
.L_3:
        /*0018*/ 	.byte	0x04, 0x12
        /*001a*/ 	.short	(.L_5 - .L_4)
	.align		4
.L_4:
        /*001c*/ 	.word	index@(_Z10simple_addPiS_S_)
        /*0020*/ 	.word	0x00000000
.L_5:


//--------------------- .nv.compat                --------------------------
	.section	.nv.compat,"",@"SHT_CUDA_COMPAT_INFO"
	.align	4
        /*0000*/ 	.byte	0x02, 0x09, 0x00, 0x00, 0x02, 0x02, 0x01, 0x00, 0x02, 0x05, 0x05, 0x00, 0x03, 0x07, 0x01, 0x01
        /*0010*/ 	.byte	0x02, 0x03, 0x00, 0x00, 0x02, 0x06, 0x01, 0x00, 0x04, 0x0b, 0x08, 0x00, 0x09, 0x00, 0x00, 0x00
        /*0020*/ 	.byte	0x00, 0x00, 0x00, 0x00


//--------------------- .nv.info._Z10simple_addPiS_S_ --------------------------
	.section	.nv.info._Z10simple_addPiS_S_,"",@"SHT_CUDA_INFO"
	.sectionflags	@""
	.align	4


	//----- nvinfo : EIATTR_CUDA_API_VERSION
	.align		4
        /*0000*/ 	.byte	0x04, 0x37
        /*0002*/ 	.short	(.L_7 - .L_6)
.L_6:
        /*0004*/ 	.word	0x00000082


	//----- nvinfo : EIATTR_KPARAM_INFO
	.align		4
.L_7:
        /*0008*/ 	.byte	0x04, 0x17
        /*000a*/ 	.short	(.L_9 - .L_8)
.L_8:
        /*000c*/ 	.word	0x00000000
        /*0010*/ 	.short	0x0002
        /*0012*/ 	.short	0x0010
        /*0014*/ 	.byte	0x00, 0xf5, 0x21, 0x00


	//----- nvinfo : EIATTR_KPARAM_INFO
	.align		4
.L_9:
        /*0018*/ 	.byte	0x04, 0x17
        /*001a*/ 	.short	(.L_11 - .L_10)
.L_10:
        /*001c*/ 	.word	0x00000000
        /*0020*/ 	.short	0x0001
        /*0022*/ 	.short	0x0008
        /*0024*/ 	.byte	0x00, 0xf5, 0x21, 0x00


	//----- nvinfo : EIATTR_KPARAM_INFO
	.align		4
.L_11:
        /*0028*/ 	.byte	0x04, 0x17
        /*002a*/ 	.short	(.L_13 - .L_12)
.L_12:
        /*002c*/ 	.word	0x00000000
        /*0030*/ 	.short	0x0000
        /*0032*/ 	.short	0x0000
        /*0034*/ 	.byte	0x00, 0xf5, 0x21, 0x00


	//----- nvinfo : EIATTR_SPARSE_MMA_MASK
	.align		4
.L_13:
        /*0038*/ 	.byte	0x03, 0x50
        /*003a*/ 	.short	0x0000


	//----- nvinfo : EIATTR_MAXREG_COUNT
	.align		4
        /*003c*/ 	.byte	0x03, 0x1b
        /*003e*/ 	.short	0x00ff


	//----- nvinfo : EIATTR_MERCURY_ISA_VERSION
	.align		4
        /*0040*/ 	.byte	0x03, 0x5f
        /*0042*/ 	.short	0x0101


	//----- nvinfo : EIATTR_VRC_CTA_INIT_COUNT
	.align		4
        /*0044*/ 	.byte	0x02, 0x4a
	.zero		1
	.zero		1


	//----- nvinfo : EIATTR_EXIT_INSTR_OFFSETS
	.align		4
        /*0048*/ 	.byte	0x04, 0x1c
        /*004a*/ 	.short	(.L_15 - .L_14)


	//   ....[0]....
.L_14:
        /*004c*/ 	.word	0x00000060


	//   ....[1]....
        /*0050*/ 	.word	0x00000120


	//----- nvinfo : EIATTR_CBANK_PARAM_SIZE
	.align		4
.L_15:
        /*0054*/ 	.byte	0x03, 0x19
        /*0056*/ 	.short	0x0018


	//----- nvinfo : EIATTR_PARAM_CBANK
	.align		4
        /*0058*/ 	.byte	0x04, 0x0a
        /*005a*/ 	.short	(.L_17 - .L_16)
	.align		4
.L_16:
        /*005c*/ 	.word	index@(.nv.constant0._Z10simple_addPiS_S_)
        /*0060*/ 	.short	0x0380
        /*0062*/ 	.short	0x0018


	//----- nvinfo : EIATTR_SW_WAR
	.align		4
.L_17:
        /*0064*/ 	.byte	0x04, 0x36
        /*0066*/ 	.short	(.L_19 - .L_18)
.L_18:
        /*0068*/ 	.word	0x00000008
.L_19:


//--------------------- .nv.callgraph             --------------------------
	.section	.nv.callgraph,"",@"SHT_CUDA_CALLGRAPH"
	.align	4
	.sectionentsize	8
	.align		4
        /*0000*/ 	.word	0x00000000
	.align		4
        /*0004*/ 	.word	0xffffffff
	.align		4
        /*0008*/ 	.word	0x00000000
	.align		4
        /*000c*/ 	.word	0xfffffffe
	.align		4
        /*0010*/ 	.word	0x00000000
	.align		4
        /*0014*/ 	.word	0xfffffffd
	.align		4
        /*0018*/ 	.word	0x00000000
	.align		4
        /*001c*/ 	.word	0xfffffffc


//--------------------- .text._Z10simple_addPiS_S_ --------------------------
	.section	.text._Z10simple_addPiS_S_,"ax",@progbits
	.align	128
        .global         _Z10simple_addPiS_S_
        .type           _Z10simple_addPiS_S_,@function
        .size           _Z10simple_addPiS_S_,(.L_x_1 - _Z10simple_addPiS_S_)
        .other          _Z10simple_addPiS_S_,@"STO_CUDA_ENTRY STV_DEFAULT"
_Z10simple_addPiS_S_:
.text._Z10simple_addPiS_S_:
[----:B------:R-:W-:Y:S01]  /*0000*/  LDC R1, c[0x0][0x37c] ;  /* 0x0000df00ff017b82 */ /* 0x000fe20000000800 */
[----:B------:R-:W0:Y:S07]  /*0010*/  S2R R9, SR_CTAID.Y ;  /* 0x0000000000097919 */ /* 0x000e2e0000002600 */
[----:B------:R-:W0:Y:S08]  /*0020*/  S2UR UR4, SR_CTAID.X ;  /* 0x00000000000479c3 */ /* 0x000e300000002500 */
[----:B------:R-:W0:Y:S02]  /*0030*/  LDC R0, c[0x0][0x370] ;  /* 0x0000dc00ff007b82 */ /* 0x000e240000000800 */
[----:B0-----:R-:W-:-:S05]  /*0040*/  IMAD R9, R9, R0, UR4 ;  /* 0x0000000409097e24 */ /* 0x001fca000f8e0200 */
[----:B------:R-:W-:-:S13]  /*0050*/  ISETP.GT.AND P0, PT, R9, 0xff, PT ;  /* 0x000000ff0900780c */ /* 0x000fda0003f04270 */
[----:B------:R-:W-:Y:S05]  /*0060*/  @P0 EXIT ;  /* 0x000000000000094d */ /* 0x000fea0003800000 */
[----:B------:R-:W0:Y:S01]  /*0070*/  LDC.64 R2, c[0x0][0x380] ;  /* 0x0000e000ff027b82 */ /* 0x000e220000000a00 */
[----:B------:R-:W1:Y:S07]  /*0080*/  LDCU.64 UR4, c[0x0][0x358] ;  /* 0x00006b00ff0477ac */ /* 0x000e6e0008000a00 */
[----:B------:R-:W2:Y:S08]  /*0090*/  LDC.64 R4, c[0x0][0x388] ;  /* 0x0000e200ff047b82 */ /* 0x000eb00000000a00 */
[----:B------:R-:W3:Y:S01]  /*00a0*/  LDC.64 R6, c[0x0][0x390] ;  /* 0x0000e400ff067b82 */ /* 0x000ee20000000a00 */
[----:B0-----:R-:W-:-:S06]  /*00b0*/  IMAD.WIDE R2, R9, 0x4, R2 ;  /* 0x0000000409027825 */ /* 0x001fcc00078e0202 */
[----:B-1----:R-:W4:Y:S01]  /*00c0*/  LDG.E R2, desc[UR4][R2.64] ;  /* 0x0000000402027981 */ /* 0x002f22000c1e1900 */
[----:B--2---:R-:W-:-:S06]  /*00d0*/  IMAD.WIDE R4, R9, 0x4, R4 ;  /* 0x0000000409047825 */ /* 0x004fcc00078e0204 */
[----:B------:R-:W4:Y:S01]  /*00e0*/  LDG.E R5, desc[UR4][R4.64] ;  /* 0x0000000404057981 */ /* 0x000f22000c1e1900 */
[----:B---3--:R-:W-:Y:S01]  /*00f0*/  IMAD.WIDE R6, R9, 0x4, R6 ;  /* 0x0000000409067825 */ /* 0x008fe200078e0206 */
[----:B----4-:R-:W-:-:S05]  /*0100*/  IADD3 R9, PT, PT, R2, R5, RZ ;  /* 0x0000000502097210 */ /* 0x010fca0007ffe0ff */
[----:B------:R-:W-:Y:S01]  /*0110*/  STG.E desc[UR4][R6.64], R9 ;  /* 0x0000000906007986 */ /* 0x000fe2000c101904 */
[----:B------:R-:W-:Y:S05]  /*0120*/  EXIT ;  /* 0x000000000000794d */ /* 0x000fea0003800000 */
.L_x_0:
[----:B------:R-:W-:-:S00]  /*0130*/  BRA `(.L_x_0) ;  /* 0xfffffffc00fc7947 */ /* 0x000fc0000383ffff */
[----:B------:R-:W-:-:S00]  /*0140*/  NOP ;  /* 0x0000000000007918 */ /* 0x000fc00000000000 */
        /* <DEDUP_REMOVED lines=11> */
.L_x_1:


//--------------------- .nv.shared.reserved.0     --------------------------
	.section	.nv.shared.reserved.0,"aw",@nobits
	.weak		__nv_reservedSMEM_offset_0_alias
	.size		__nv_reservedSMEM_offset_0_alias, 0, 64
	.other		__nv_reservedSMEM_offset_0_alias,@"STO_CUDA_RESERVED_SHARED STV_DEFAULT"
__nv_reservedSMEM_offset_0_alias:
	.zero		0
	.zero		64


//--------------------- .nv.constant0._Z10simple_addPiS_S_ --------------------------
	.section	.nv.constant0._Z10simple_addPiS_S_,"a",@progbits
	.sectionflags	@""
	.align	4
.nv.constant0._Z10simple_addPiS_S_:
	.zero		920


//--------------------- SYMBOLS --------------------------

	.type		.nv.reservedSmem.offset0,@object
	.size		.nv.reservedSmem.offset0,0x4
